	.headerflags	@"EF_CUDA_TEXMODE_UNIFIED EF_CUDA_64BIT_ADDRESS EF_CUDA_ACCELERATORS EF_CUDA_SM90 EF_CUDA_VIRTUAL_SM(EF_CUDA_SM90)"
	.elftype	@"ET_EXEC"


//--------------------- .nv.info                  --------------------------
	.section	.nv.info,"",@"SHT_CUDA_INFO"
	.align	4


	//----- nvinfo : EIATTR_REGCOUNT
	.align		4
        /*0000*/ 	.byte	0x04, 0x2f
        /*0002*/ 	.short	(.L_1 - .L_0)
	.align		4
.L_0:
        /*0004*/ 	.word	index@(triton_poi_fused__adaptive_avg_pool2d_35)
        /*0008*/ 	.word	0x00000020


	//----- nvinfo : EIATTR_MIN_STACK_SIZE
	.align		4
.L_1:
        /*000c*/ 	.byte	0x04, 0x12
        /*000e*/ 	.short	(.L_3 - .L_2)
	.align		4
.L_2:
        /*0010*/ 	.word	index@(triton_poi_fused__adaptive_avg_pool2d_35)
        /*0014*/ 	.word	0x00000000


	//----- nvinfo : EIATTR_FRAME_SIZE
	.align		4
.L_3:
        /*0018*/ 	.byte	0x04, 0x11
        /*001a*/ 	.short	(.L_5 - .L_4)
	.align		4
.L_4:
        /*001c*/ 	.word	index@(triton_poi_fused__adaptive_avg_pool2d_35)
        /*0020*/ 	.word	0x00000000


	//----- nvinfo : EIATTR_MIN_STACK_SIZE
	.align		4
.L_5:
        /*0024*/ 	.byte	0x04, 0x12
        /*0026*/ 	.short	(.L_7 - .L_6)
	.align		4
.L_6:
        /*0028*/ 	.word	index@(triton_poi_fused__adaptive_avg_pool2d_35)
        /*002c*/ 	.word	0x00000000
.L_7:


//--------------------- .nv.info.triton_poi_fused__adaptive_avg_pool2d_35 --------------------------
	.section	.nv.info.triton_poi_fused__adaptive_avg_pool2d_35,"",@"SHT_CUDA_INFO"
	.sectionflags	@""
	.align	4


	//----- nvinfo : EIATTR_CUDA_API_VERSION
	.align		4
        /*0000*/ 	.byte	0x04, 0x37
        /*0002*/ 	.short	(.L_9 - .L_8)
.L_8:
        /*0004*/ 	.word	0x0000007c


	//----- nvinfo : EIATTR_KPARAM_INFO
	.align		4
.L_9:
        /*0008*/ 	.byte	0x04, 0x17
        /*000a*/ 	.short	(.L_11 - .L_10)
.L_10:
        /*000c*/ 	.word	0x00000000
        /*0010*/ 	.short	0x0002
        /*0012*/ 	.short	0x0010
        /*0014*/ 	.byte	0x00, 0xf0, 0x11, 0x00


	//----- nvinfo : EIATTR_KPARAM_INFO
	.align		4
.L_11:
        /*0018*/ 	.byte	0x04, 0x17
        /*001a*/ 	.short	(.L_13 - .L_12)
.L_12:
        /*001c*/ 	.word	0x00000000
        /*0020*/ 	.short	0x0001
        /*0022*/ 	.short	0x0008
        /*0024*/ 	.byte	0x00, 0xf4, 0x21, 0x00


	//----- nvinfo : EIATTR_KPARAM_INFO
	.align		4
.L_13:
        /*0028*/ 	.byte	0x04, 0x17
        /*002a*/ 	.short	(.L_15 - .L_14)
.L_14:
        /*002c*/ 	.word	0x00000000
        /*0030*/ 	.short	0x0000
        /*0032*/ 	.short	0x0000
        /*0034*/ 	.byte	0x00, 0xf4, 0x21, 0x00


	//----- nvinfo : EIATTR_SPARSE_MMA_MASK
	.align		4
.L_15:
        /*0038*/ 	.byte	0x03, 0x50
        /*003a*/ 	.short	0x0000


	//----- nvinfo : EIATTR_MAXREG_COUNT
	.align		4
        /*003c*/ 	.byte	0x03, 0x1b
        /*003e*/ 	.short	0x00ff


	//----- nvinfo : EIATTR_EXIT_INSTR_OFFSETS
	.align		4
        /*0040*/ 	.byte	0x04, 0x1c
        /*0042*/ 	.short	(.L_17 - .L_16)


	//   ....[0]....
.L_16:
        /*0044*/ 	.word	0x00000490


	//----- nvinfo : EIATTR_REQNTID
	.align		4
.L_17:
        /*0048*/ 	.byte	0x04, 0x10
        /*004a*/ 	.short	(.L_19 - .L_18)
.L_18:
        /*004c*/ 	.word	0x00000080
        /*0050*/ 	.word	0x00000001
        /*0054*/ 	.word	0x00000001


	//----- nvinfo : EIATTR_CBANK_PARAM_SIZE
	.align		4
.L_19:
        /*0058*/ 	.byte	0x03, 0x19
        /*005a*/ 	.short	0x0014


	//----- nvinfo : EIATTR_PARAM_CBANK
	.align		4
        /*005c*/ 	.byte	0x04, 0x0a
        /*005e*/ 	.short	(.L_21 - .L_20)
	.align		4
.L_20:
        /*0060*/ 	.word	index@(.nv.constant0.triton_poi_fused__adaptive_avg_pool2d_35)
        /*0064*/ 	.short	0x0210
        /*0066*/ 	.short	0x0014


	//----- nvinfo : EIATTR_SW_WAR
	.align		4
.L_21:
        /*0068*/ 	.byte	0x04, 0x36
        /*006a*/ 	.short	(.L_23 - .L_22)
.L_22:
        /*006c*/ 	.word	0x00000008
.L_23:


//--------------------- .nv.callgraph             --------------------------
	.section	.nv.callgraph,"",@"SHT_CUDA_CALLGRAPH"
	.align	4
	.sectionentsize	8
	.align		4
        /*0000*/ 	.word	0x00000000
	.align		4
        /*0004*/ 	.word	0xffffffff
	.align		4
        /*0008*/ 	.word	0x00000000
	.align		4
        /*000c*/ 	.word	0xfffffffe
	.align		4
        /*0010*/ 	.word	0x00000000
	.align		4
        /*0014*/ 	.word	0xfffffffd
	.align		4
        /*0018*/ 	.word	0x00000000
	.align		4
        /*001c*/ 	.word	0xfffffffc


//--------------------- .text.triton_poi_fused__adaptive_avg_pool2d_35 --------------------------
	.section	.text.triton_poi_fused__adaptive_avg_pool2d_35,"ax",@progbits
	.align	128
        .global         triton_poi_fused__adaptive_avg_pool2d_35
        .type           triton_poi_fused__adaptive_avg_pool2d_35,@function
        .size           triton_poi_fused__adaptive_avg_pool2d_35,(.L_x_1 - triton_poi_fused__adaptive_avg_pool2d_35)
        .other          triton_poi_fused__adaptive_avg_pool2d_35,@"STO_CUDA_ENTRY STV_DEFAULT"
triton_poi_fused__adaptive_avg_pool2d_35:
.text.triton_poi_fused__adaptive_avg_pool2d_35:
[----:B------:R-:W-:Y:S01]  /*0000*/  LDC R1, c[0x0][0x28] ;  /* 0x00000a00ff017b82 */ /* 0x000fe20000000800 */
[----:B------:R-:W1:Y:S07]  /*0010*/  S2R R0, SR_TID.X ;  /* 0x0000000000007919 */ /* 0x000e6e0000002100 */
[----:B------:R-:W2:Y:S01]  /*0020*/  LDC.64 R2, c[0x0][0x210] ;  /* 0x00008400ff027b82 */ /* 0x000ea20000000a00 */
[----:B------:R-:W-:Y:S01]  /*0030*/  ULDC.64 UR4, c[0x0][0x208] ;  /* 0x0000820000047ab9 */ /* 0x000fe20000000a00 */
[----:B------:R-:W3:Y:S01]  /*0040*/  S2R R5, SR_CTAID.X ;  /* 0x0000000000057919 */ /* 0x000ee20000002500 */
[----:B-1----:R-:W-:-:S04]  /*0050*/  LOP3.LUT R0, R0, 0x7f, RZ, 0xc0, !PT ;  /* 0x0000007f00007812 */ /* 0x002fc800078ec0ff */
[----:B---3--:R-:W-:-:S04]  /*0060*/  LEA R0, R5, R0, 0x7 ;  /* 0x0000000005007211 */ /* 0x008fc800078e38ff */
[----:B------:R-:W-:-:S04]  /*0070*/  LEA.HI R4, R0, R0, RZ, 0x1 ;  /* 0x0000000000047211 */ /* 0x000fc800078f08ff */
[C---:B------:R-:W-:Y:S02]  /*0080*/  LOP3.LUT R5, R4.reuse, 0x3ffffffe, RZ, 0xc0, !PT ;  /* 0x3ffffffe04057812 */ /* 0x040fe400078ec0ff */
[----:B------:R-:W-:Y:S02]  /*0090*/  SHF.L.U32 R4, R4, 0x4, RZ ;  /* 0x0000000404047819 */ /* 0x000fe400000006ff */
[----:B------:R-:W-:Y:S02]  /*00a0*/  IADD3 R5, R0, -R5, RZ ;  /* 0x8000000500057210 */ /* 0x000fe40007ffe0ff */
[----:B------:R-:W-:-:S04]  /*00b0*/  LOP3.LUT R4, R4, 0xffffffe0, RZ, 0xc0, !PT ;  /* 0xffffffe004047812 */ /* 0x000fc800078ec0ff */
[----:B------:R-:W-:-:S05]  /*00c0*/  LEA R13, R5, R4, 0x2 ;  /* 0x00000004050d7211 */ /* 0x000fca00078e10ff */
[----:B--2---:R-:W-:Y:S01]  /*00d0*/  IMAD.WIDE R4, R13, 0x4, R2 ;  /* 0x000000040d047825 */ /* 0x004fe200078e0202 */
[----:B------:R-:W-:-:S04]  /*00e0*/  IADD3 R11, R13, 0x8, RZ ;  /* 0x000000080d0b7810 */ /* 0x000fc80007ffe0ff */
[----:B------:R-:W2:Y:S04]  /*00f0*/  LDG.E.EL R23, desc[UR4][R4.64] ;  /* 0x0000000404177981 */ /* 0x000ea8000c2e1900 */
[----:B------:R-:W2:Y:S01]  /*0100*/  LDG.E.EL R14, desc[UR4][R4.64+0x4] ;  /* 0x00000404040e7981 */ /* 0x000ea2000c2e1900 */
[----:B------:R-:W-:-:S03]  /*0110*/  IADD3 R27, R13, 0x9, RZ ;  /* 0x000000090d1b7810 */ /* 0x000fc60007ffe0ff */
[----:B------:R-:W3:Y:S01]  /*0120*/  LDG.E.EL R21, desc[UR4][R4.64+0x8] ;  /* 0x0000080404157981 */ /* 0x000ee2000c2e1900 */
[--C-:B------:R-:W-:Y:S01]  /*0130*/  IMAD.WIDE R10, R11, 0x4, R2.reuse ;  /* 0x000000040b0a7825 */ /* 0x100fe200078e0202 */
[----:B------:R-:W-:Y:S02]  /*0140*/  IADD3 R29, R13, 0xa, RZ ;  /* 0x0000000a0d1d7810 */ /* 0x000fe40007ffe0ff */
[----:B------:R1:W4:Y:S01]  /*0150*/  LDG.E.EL R20, desc[UR4][R4.64+0xc] ;  /* 0x00000c0404147981 */ /* 0x000322000c2e1900 */
[--C-:B------:R-:W-:Y:S01]  /*0160*/  IMAD.WIDE R26, R27, 0x4, R2.reuse ;  /* 0x000000041b1a7825 */ /* 0x100fe200078e0202 */
[----:B------:R-:W-:Y:S02]  /*0170*/  IADD3 R7, R13, 0xb, RZ ;  /* 0x0000000b0d077810 */ /* 0x000fe40007ffe0ff */
[----:B------:R5:W4:Y:S01]  /*0180*/  LDG.E.EL R19, desc[UR4][R10.64] ;  /* 0x000000040a137981 */ /* 0x000b22000c2e1900 */
[----:B------:R-:W-:Y:S01]  /*0190*/  IMAD.WIDE R28, R29, 0x4, R2 ;  /* 0x000000041d1c7825 */ /* 0x000fe200078e0202 */
[----:B------:R-:W-:-:S02]  /*01a0*/  IADD3 R9, R13, 0x10, RZ ;  /* 0x000000100d097810 */ /* 0x000fc40007ffe0ff */
[----:B------:R5:W4:Y:S01]  /*01b0*/  LDG.E.EL R18, desc[UR4][R26.64] ;  /* 0x000000041a127981 */ /* 0x000b22000c2e1900 */
[--C-:B------:R-:W-:Y:S01]  /*01c0*/  IMAD.WIDE R6, R7, 0x4, R2.reuse ;  /* 0x0000000407067825 */ /* 0x100fe200078e0202 */
[----:B------:R-:W-:Y:S02]  /*01d0*/  IADD3 R25, R13, 0x11, RZ ;  /* 0x000000110d197810 */ /* 0x000fe40007ffe0ff */
[----:B------:R5:W4:Y:S01]  /*01e0*/  LDG.E.EL R17, desc[UR4][R28.64] ;  /* 0x000000041c117981 */ /* 0x000b22000c2e1900 */
[--C-:B------:R-:W-:Y:S01]  /*01f0*/  IMAD.WIDE R8, R9, 0x4, R2.reuse ;  /* 0x0000000409087825 */ /* 0x100fe200078e0202 */
[----:B-1----:R-:W-:Y:S02]  /*0200*/  IADD3 R5, R13, 0x12, RZ ;  /* 0x000000120d057810 */ /* 0x002fe40007ffe0ff */
[----:B------:R1:W4:Y:S01]  /*0210*/  LDG.E.EL R16, desc[UR4][R6.64] ;  /* 0x0000000406107981 */ /* 0x000322000c2e1900 */
[----:B------:R-:W-:Y:S01]  /*0220*/  IMAD.WIDE R24, R25, 0x4, R2 ;  /* 0x0000000419187825 */ /* 0x000fe200078e0202 */
[----:B------:R-:W-:-:S02]  /*0230*/  IADD3 R4, R13, 0x13, RZ ;  /* 0x000000130d047810 */ /* 0x000fc40007ffe0ff */
[----:B------:R1:W4:Y:S01]  /*0240*/  LDG.E.EL R15, desc[UR4][R8.64] ;  /* 0x00000004080f7981 */ /* 0x000322000c2e1900 */
[--C-:B-----5:R-:W-:Y:S01]  /*0250*/  IMAD.WIDE R10, R5, 0x4, R2.reuse ;  /* 0x00000004050a7825 */ /* 0x120fe200078e0202 */
[----:B0-----:R-:W-:Y:S02]  /*0260*/  IADD3 R27, R13, 0x18, RZ ;  /* 0x000000180d1b7810 */ /* 0x001fe40007ffe0ff */
[----:B------:R-:W5:Y:S01]  /*0270*/  LDG.E.EL R24, desc[UR4][R24.64] ;  /* 0x0000000418187981 */ /* 0x000f62000c2e1900 */
[--C-:B------:R-:W-:Y:S01]  /*0280*/  IMAD.WIDE R4, R4, 0x4, R2.reuse ;  /* 0x0000000404047825 */ /* 0x100fe200078e0202 */
[----:B------:R-:W-:Y:S02]  /*0290*/  IADD3 R29, R13, 0x19, RZ ;  /* 0x000000190d1d7810 */ /* 0x000fe40007ffe0ff */
[----:B------:R-:W5:Y:S01]  /*02a0*/  LDG.E.EL R10, desc[UR4][R10.64] ;  /* 0x000000040a0a7981 */ /* 0x000f62000c2e1900 */
[----:B-1----:R-:W-:Y:S01]  /*02b0*/  IMAD.WIDE R6, R27, 0x4, R2 ;  /* 0x000000041b067825 */ /* 0x002fe200078e0202 */
[----:B------:R-:W-:-:S02]  /*02c0*/  IADD3 R27, R13, 0x1a, RZ ;  /* 0x0000001a0d1b7810 */ /* 0x000fc40007ffe0ff */
[----:B------:R5:W5:Y:S01]  /*02d0*/  LDG.E.EL R4, desc[UR4][R4.64] ;  /* 0x0000000404047981 */ /* 0x000b62000c2e1900 */
[--C-:B------:R-:W-:Y:S01]  /*02e0*/  IMAD.WIDE R8, R29, 0x4, R2.reuse ;  /* 0x000000041d087825 */ /* 0x100fe200078e0202 */
[----:B------:R-:W-:Y:S02]  /*02f0*/  IADD3 R29, R13, 0x1b, RZ ;  /* 0x0000001b0d1d7810 */ /* 0x000fe40007ffe0ff */
[----:B------:R-:W5:Y:S01]  /*0300*/  LDG.E.EL R6, desc[UR4][R6.64] ;  /* 0x0000000406067981 */ /* 0x000f62000c2e1900 */
[----:B------:R-:W-:-:S03]  /*0310*/  IMAD.WIDE R12, R27, 0x4, R2 ;  /* 0x000000041b0c7825 */ /* 0x000fc600078e0202 */
[----:B------:R-:W5:Y:S01]  /*0320*/  LDG.E.EL R8, desc[UR4][R8.64] ;  /* 0x0000000408087981 */ /* 0x000f62000c2e1900 */
[----:B------:R-:W-:-:S03]  /*0330*/  IMAD.WIDE R2, R29, 0x4, R2 ;  /* 0x000000041d027825 */ /* 0x000fc600078e0202 */
[----:B------:R-:W5:Y:S04]  /*0340*/  LDG.E.EL R12, desc[UR4][R12.64] ;  /* 0x000000040c0c7981 */ /* 0x000f68000c2e1900 */
[----:B------:R-:W5:Y:S01]  /*0350*/  LDG.E.EL R2, desc[UR4][R2.64] ;  /* 0x0000000402027981 */ /* 0x000f62000c2e1900 */
[----:B--2---:R-:W-:-:S04]  /*0360*/  FADD R14, R23, R14 ;  /* 0x0000000e170e7221 */ /* 0x004fc80000000000 */
[----:B---3--:R-:W-:-:S04]  /*0370*/  FADD R21, R21, R14 ;  /* 0x0000000e15157221 */ /* 0x008fc80000000000 */
[----:B----4-:R-:W-:-:S04]  /*0380*/  FADD R20, R20, R21 ;  /* 0x0000001514147221 */ /* 0x010fc80000000000 */
[----:B------:R-:W-:-:S04]  /*0390*/  FADD R19, R19, R20 ;  /* 0x0000001413137221 */ /* 0x000fc80000000000 */
[----:B------:R-:W-:-:S04]  /*03a0*/  FADD R18, R18, R19 ;  /* 0x0000001312127221 */ /* 0x000fc80000000000 */
[----:B------:R-:W-:-:S04]  /*03b0*/  FADD R17, R17, R18 ;  /* 0x0000001211117221 */ /* 0x000fc80000000000 */
[----:B------:R-:W-:-:S04]  /*03c0*/  FADD R16, R16, R17 ;  /* 0x0000001110107221 */ /* 0x000fc80000000000 */
[----:B------:R-:W-:-:S04]  /*03d0*/  FADD R15, R15, R16 ;  /* 0x000000100f0f7221 */ /* 0x000fc80000000000 */
[----:B-----5:R-:W-:Y:S02]  /*03e0*/  FADD R5, R24, R15 ;  /* 0x0000000f18057221 */ /* 0x020fe40000000000 */
[----:B------:R-:W0:Y:S02]  /*03f0*/  LDC.64 R14, c[0x0][0x218] ;  /* 0x00008600ff0e7b82 */ /* 0x000e240000000a00 */
[----:B------:R-:W-:-:S04]  /*0400*/  FADD R5, R10, R5 ;  /* 0x000000050a057221 */ /* 0x000fc80000000000 */
[----:B------:R-:W-:-:S04]  /*0410*/  FADD R5, R4, R5 ;  /* 0x0000000504057221 */ /* 0x000fc80000000000 */
[----:B------:R-:W-:-:S04]  /*0420*/  FADD R5, R6, R5 ;  /* 0x0000000506057221 */ /* 0x000fc80000000000 */
[----:B------:R-:W-:-:S04]  /*0430*/  FADD R5, R8, R5 ;  /* 0x0000000508057221 */ /* 0x000fc80000000000 */
[----:B------:R-:W-:-:S04]  /*0440*/  FADD R5, R12, R5 ;  /* 0x000000050c057221 */ /* 0x000fc80000000000 */
[----:B------:R-:W-:Y:S01]  /*0450*/  FADD R2, R2, R5 ;  /* 0x0000000502027221 */ /* 0x000fe20000000000 */
[----:B0-----:R-:W-:-:S04]  /*0460*/  IMAD.WIDE R14, R0, 0x4, R14 ;  /* 0x00000004000e7825 */ /* 0x001fc800078e020e */
[----:B------:R-:W-:-:S05]  /*0470*/  FMUL R3, R2, 0.0625 ;  /* 0x3d80000002037820 */ /* 0x000fca0000400000 */
[----:B------:R-:W-:Y:S01]  /*0480*/  STG.E desc[UR4][R14.64], R3 ;  /* 0x000000030e007986 */ /* 0x000fe2000c101904 */
[----:B------:R-:W-:Y:S05]  /*0490*/  EXIT ;  /* 0x000000000000794d */ /* 0x000fea0003800000 */
.L_x_0:
[----:B------:R-:W-:-:S00]  /*04a0*/  BRA `(.L_x_0) ;  /* 0xfffffffc00fc7947 */ /* 0x000fc0000383ffff */
[----:B------:R-:W-:-:S00]  /*04b0*/  NOP ;  /* 0x0000000000007918 */ /* 0x000fc00000000000 */
        /* <DEDUP_REMOVED lines=12> */
.L_x_1:


//--------------------- .nv.constant0.triton_poi_fused__adaptive_avg_pool2d_35 --------------------------
	.section	.nv.constant0.triton_poi_fused__adaptive_avg_pool2d_35,"a",@progbits
	.sectionflags	@""
	.align	4
.nv.constant0.triton_poi_fused__adaptive_avg_pool2d_35:
	.zero		548
